//
// Generated by NVIDIA NVVM Compiler
//
// Compiler Build ID: CL-36424714
// Cuda compilation tools, release 13.0, V13.0.88
// Based on NVVM 20.0.0
//

.version 9.0
.target sm_100
.address_size 64

	// .globl	_Z7_kernelPf
.extern .func  (.param .b32 func_retval0) vprintf
(
	.param .b64 vprintf_param_0,
	.param .b64 vprintf_param_1
)
;
.global .align 1 .b8 $str[19] = {75, 101, 114, 110, 101, 108, 32, 37, 100, 32, 119, 111, 114, 107, 105, 110, 103, 10};

.visible .entry _Z7_kernelPf(
	.param .u64 .ptr .align 1 _Z7_kernelPf_param_0
)
{
	.local .align 8 .b8 	__local_depot0[8];
	.reg .b64 	%SP;
	.reg .b64 	%SPL;
	.reg .b32 	%r<7>;
	.reg .b32 	%f<3>;
	.reg .b64 	%rd<8>;

	mov.u64 	%SPL, __local_depot0;
	cvta.local.u64 	%SP, %SPL;
	ld.param.u64 	%rd1, [_Z7_kernelPf_param_0];
	cvta.to.global.u64 	%rd2, %rd1;
	mov.u32 	%r1, %ntid.x;
	mov.u32 	%r2, %ctaid.x;
	mov.u32 	%r3, %tid.x;
	mad.lo.s32 	%r4, %r1, %r2, %r3;
	mov.u64 	%rd3, $str;
	cvta.global.u64 	%rd4, %rd3;
	add.u64 	%rd5, %SP, 0;
	{ // callseq 0, 0
	.param .b64 param0;
	st.param.b64 	[param0], %rd4;
	.param .b64 param1;
	st.param.b64 	[param1], %rd5;
	.param .b32 retval0;
	call.uni (retval0), 
	vprintf, 
	(
	param0, 
	param1
	);
	ld.param.b32 	%r5, [retval0];
	} // callseq 0
	mul.wide.s32 	%rd6, %r4, 4;
	add.s64 	%rd7, %rd2, %rd6;
	ld.global.f32 	%f1, [%rd7];
	fma.rn.f32 	%f2, %f1, %f1, 0f00000000;
	st.global.f32 	[%rd7], %f2;
	ret;

}


// ===== COMPILED SASS (sm_100) =====

	.target	sm_100

	.elftype	@"ET_EXEC"


//--------------------- .note.nv.tkinfo           --------------------------
	.section	.note.nv.tkinfo,"",@"SHT_NOTE"
	.sectionflags	@"SHF_NOTE_NV_TKINFO"
	.tkinfo
        /*0018*/ 	.word	0x00000002
        /*0030*/ 	.string	""
        /*0030*/ 	.string	"ptxas"
        /*0030*/ 	.string	"Cuda compilation tools, release 13.0, V13.0.88"
        /*0030*/ 	.string	"Build cuda_13.0.r13.0/compiler.36424714_0"
        /*0030*/ 	.string	"-arch sm_100 -m 64 "



//--------------------- .note.nv.cuinfo           --------------------------
	.section	.note.nv.cuinfo,"",@"SHT_NOTE"
	.sectionflags	@"SHF_NOTE_NV_CUINFO"
        /*0018*/ 	.short	0x0002
        /*001a*/ 	.short	0x0064
        /*001c*/ 	.short	0x0082
	.zero		2


//--------------------- .nv.info                  --------------------------
	.section	.nv.info,"",@"SHT_CUDA_INFO"
	.align	4


	//----- nvinfo : EIATTR_REGCOUNT
	.align		4
        /*0000*/ 	.byte	0x04, 0x2f
        /*0002*/ 	.short	(.L_2 - .L_1)
	.align		4
.L_1:
        /*0004*/ 	.word	index@(_Z7_kernelPf)
        /*0008*/ 	.word	0x00000018


	//----- nvinfo : EIATTR_FRAME_SIZE
	.align		4
.L_2:
        /*000c*/ 	.byte	0x04, 0x11
        /*000e*/ 	.short	(.L_4 - .L_3)
	.align		4
.L_3:
        /*0010*/ 	.word	index@(_Z7_kernelPf)
        /*0014*/ 	.word	0x00000008


	//----- nvinfo : EIATTR_MIN_STACK_SIZE
	.align		4
.L_4:
        /*0018*/ 	.byte	0x04, 0x12
        /*001a*/ 	.short	(.L_6 - .L_5)
	.align		4
.L_5:
        /*001c*/ 	.word	index@(_Z7_kernelPf)
        /*0020*/ 	.word	0x00000008
.L_6:


//--------------------- .nv.compat                --------------------------
	.section	.nv.compat,"",@"SHT_CUDA_COMPAT_INFO"
	.align	4
        /*0000*/ 	.byte	0x02, 0x09, 0x00, 0x00, 0x02, 0x02, 0x01, 0x00, 0x02, 0x05, 0x05, 0x00, 0x03, 0x07, 0x01, 0x01
        /*0010*/ 	.byte	0x02, 0x03, 0x00, 0x00, 0x02, 0x06, 0x01, 0x00, 0x04, 0x0b, 0x08, 0x00, 0x09, 0x00, 0x00, 0x00
        /*0020*/ 	.byte	0x00, 0x00, 0x00, 0x00


//--------------------- .nv.info._Z7_kernelPf     --------------------------
	.section	.nv.info._Z7_kernelPf,"",@"SHT_CUDA_INFO"
	.sectionflags	@""
	.align	4


	//----- nvinfo : EIATTR_CUDA_API_VERSION
	.align		4
        /*0000*/ 	.byte	0x04, 0x37
        /*0002*/ 	.short	(.L_8 - .L_7)
.L_7:
        /*0004*/ 	.word	0x00000082


	//----- nvinfo : EIATTR_KPARAM_INFO
	.align		4
.L_8:
        /*0008*/ 	.byte	0x04, 0x17
        /*000a*/ 	.short	(.L_10 - .L_9)
.L_9:
        /*000c*/ 	.word	0x00000000
        /*0010*/ 	.short	0x0000
        /*0012*/ 	.short	0x0000
        /*0014*/ 	.byte	0x00, 0xf5, 0x21, 0x00


	//----- nvinfo : EIATTR_SPARSE_MMA_MASK
	.align		4
.L_10:
        /*0018*/ 	.byte	0x03, 0x50
        /*001a*/ 	.short	0x0000


	//----- nvinfo : EIATTR_MAXREG_COUNT
	.align		4
        /*001c*/ 	.byte	0x03, 0x1b
        /*001e*/ 	.short	0x00ff


	//----- nvinfo : EIATTR_EXTERNS
	.align		4
        /*0020*/ 	.byte	0x04, 0x0f
        /*0022*/ 	.short	(.L_12 - .L_11)


	//   ....[0]....
	.align		4
.L_11:
        /*0024*/ 	.word	index@(vprintf)


	//----- nvinfo : EIATTR_MERCURY_ISA_VERSION
	.align		4
.L_12:
        /*0028*/ 	.byte	0x03, 0x5f
        /*002a*/ 	.short	0x0101


	//----- nvinfo : EIATTR_VRC_CTA_INIT_COUNT
	.align		4
        /*002c*/ 	.byte	0x02, 0x4a
	.zero		1
	.zero		1


	//----- nvinfo : EIATTR_SYSCALL_OFFSETS
	.align		4
        /*0030*/ 	.byte	0x04, 0x46
        /*0032*/ 	.short	(.L_14 - .L_13)


	//   ....[0]....
.L_13:
        /*0034*/ 	.word	0x00000110


	//----- nvinfo : EIATTR_EXIT_INSTR_OFFSETS
	.align		4
.L_14:
        /*0038*/ 	.byte	0x04, 0x1c
        /*003a*/ 	.short	(.L_16 - .L_15)


	//   ....[0]....
.L_15:
        /*003c*/ 	.word	0x00000170


	//----- nvinfo : EIATTR_CBANK_PARAM_SIZE
	.align		4
.L_16:
        /*0040*/ 	.byte	0x03, 0x19
        /*0042*/ 	.short	0x0008


	//----- nvinfo : EIATTR_PARAM_CBANK
	.align		4
        /*0044*/ 	.byte	0x04, 0x0a
        /*0046*/ 	.short	(.L_18 - .L_17)
	.align		4
.L_17:
        /*0048*/ 	.word	index@(.nv.constant0._Z7_kernelPf)
        /*004c*/ 	.short	0x0380
        /*004e*/ 	.short	0x0008


	//----- nvinfo : EIATTR_SW_WAR
	.align		4
.L_18:
        /*0050*/ 	.byte	0x04, 0x36
        /*0052*/ 	.short	(.L_20 - .L_19)
.L_19:
        /*0054*/ 	.word	0x00000008
.L_20:


//--------------------- .nv.callgraph             --------------------------
	.section	.nv.callgraph,"",@"SHT_CUDA_CALLGRAPH"
	.align	4
	.sectionentsize	8
	.align		4
        /*0000*/ 	.word	0x00000000
	.align		4
        /*0004*/ 	.word	0xffffffff
	.align		4
        /*0008*/ 	.word	index@(_Z7_kernelPf)
	.align		4
        /*000c*/ 	.word	index@(vprintf)
	.align		4
        /*0010*/ 	.word	0x00000000
	.align		4
        /*0014*/ 	.word	0xfffffffe
	.align		4
        /*0018*/ 	.word	0x00000000
	.align		4
        /*001c*/ 	.word	0xfffffffd
	.align		4
        /*0020*/ 	.word	0x00000000
	.align		4
        /*0024*/ 	.word	0xfffffffc


//--------------------- .nv.constant4             --------------------------
	.section	.nv.constant4,"a",@progbits
	.align	8
	.align		8
.nv.constant4:
        /*0000*/ 	.dword	vprintf
	.align		8
        /*0008*/ 	.dword	$str


//--------------------- .text._Z7_kernelPf        --------------------------
	.section	.text._Z7_kernelPf,"ax",@progbits
	.align	128
        .global         _Z7_kernelPf
        .type           _Z7_kernelPf,@function
        .size           _Z7_kernelPf,(.L_x_2 - _Z7_kernelPf)
        .other          _Z7_kernelPf,@"STO_CUDA_ENTRY STV_DEFAULT"
_Z7_kernelPf:
.text._Z7_kernelPf:
[----:B------:R-:W0:Y:S01]  /*0000*/  LDC R1, c[0x0][0x37c] ;  /* 0x0000df00ff017b82 */ /* 0x000e220000000800 */
[----:B------:R-:W1:Y:S01]  /*0010*/  S2R R17, SR_CTAID.X ;  /* 0x0000000000117919 */ /* 0x000e620000002500 */
[----:B------:R-:W-:Y:S01]  /*0020*/  MOV R0, 0x0 ;  /* 0x0000000000007802 */ /* 0x000fe20000000f00 */
[----:B------:R-:W2:Y:S01]  /*0030*/  LDCU UR4, c[0x0][0x2f8] ;  /* 0x00005f00ff0477ac */ /* 0x000ea20008000800 */
[----:B0-----:R-:W-:Y:S01]  /*0040*/  VIADD R1, R1, 0xfffffff8 ;  /* 0xfffffff801017836 */ /* 0x001fe20000000000 */
[----:B------:R-:W1:Y:S03]  /*0050*/  S2R R4, SR_TID.X ;  /* 0x0000000000047919 */ /* 0x000e660000002100 */
[----:B------:R0:W3:Y:S01]  /*0060*/  LDC.64 R2, c[0x4][R0] ;  /* 0x0100000000027b82 */ /* 0x0000e20000000a00 */
[----:B------:R-:W4:Y:S01]  /*0070*/  LDCU UR5, c[0x0][0x2fc] ;  /* 0x00005f80ff0577ac */ /* 0x000f220008000800 */
[----:B------:R-:W1:Y:S01]  /*0080*/  LDCU UR6, c[0x0][0x360] ;  /* 0x00006c00ff0677ac */ /* 0x000e620008000800 */
[----:B------:R-:W5:Y:S01]  /*0090*/  LDCU.64 UR8, c[0x4][0x8] ;  /* 0x01000100ff0877ac */ /* 0x000f620008000a00 */
[----:B------:R-:W0:Y:S01]  /*00a0*/  LDCU.64 UR36, c[0x0][0x358] ;  /* 0x00006b00ff2477ac */ /* 0x000e220008000a00 */
[----:B--2---:R-:W-:-:S04]  /*00b0*/  IADD3 R6, P0, PT, R1, UR4, RZ ;  /* 0x0000000401067c10 */ /* 0x004fc8000ff1e0ff */
[----:B----4-:R-:W-:Y:S02]  /*00c0*/  IADD3.X R7, PT, PT, RZ, UR5, RZ, P0, !PT ;  /* 0x00000005ff077c10 */ /* 0x010fe400087fe4ff */
[----:B-----5:R-:W-:Y:S01]  /*00d0*/  MOV R5, UR9 ;  /* 0x0000000900057c02 */ /* 0x020fe20008000f00 */
[----:B-1----:R-:W-:Y:S02]  /*00e0*/  IMAD R17, R17, UR6, R4 ;  /* 0x0000000611117c24 */ /* 0x002fe4000f8e0204 */
[----:B0-----:R-:W-:-:S07]  /*00f0*/  IMAD.U32 R4, RZ, RZ, UR8 ;  /* 0x00000008ff047e24 */ /* 0x001fce000f8e00ff */
[----:B------:R-:W-:-:S07]  /*0100*/  LEPC R20, `(.L_x_0) ;  /* 0x000000001014794e */ /* 0x000fce0000000000 */
[----:B---3--:R-:W-:Y:S05]  /*0110*/  CALL.ABS.NOINC R2 ;  /* 0x0000000002007343 */ /* 0x008fea0003c00000 */
.L_x_0:
[----:B------:R-:W0:Y:S02]  /*0120*/  LDC.64 R2, c[0x0][0x380] ;  /* 0x0000e000ff027b82 */ /* 0x000e240000000a00 */
[----:B0-----:R-:W-:-:S05]  /*0130*/  IMAD.WIDE R2, R17, 0x4, R2 ;  /* 0x0000000411027825 */ /* 0x001fca00078e0202 */
[----:B------:R-:W2:Y:S02]  /*0140*/  LDG.E R0, desc[UR36][R2.64] ;  /* 0x0000002402007981 */ /* 0x000ea4000c1e1900 */
[----:B--2---:R-:W-:-:S05]  /*0150*/  FFMA R5, R0, R0, RZ ;  /* 0x0000000000057223 */ /* 0x004fca00000000ff */
[----:B------:R-:W-:Y:S01]  /*0160*/  STG.E desc[UR36][R2.64], R5 ;  /* 0x0000000502007986 */ /* 0x000fe2000c101924 */
[----:B------:R-:W-:Y:S05]  /*0170*/  EXIT ;  /* 0x000000000000794d */ /* 0x000fea0003800000 */
.L_x_1:
[----:B------:R-:W-:-:S00]  /*0180*/  BRA `(.L_x_1) ;  /* 0xfffffffc00fc7947 */ /* 0x000fc0000383ffff */
[----:B------:R-:W-:-:S00]  /*0190*/  NOP ;  /* 0x0000000000007918 */ /* 0x000fc00000000000 */
        /* <DEDUP_REMOVED lines=14> */
.L_x_2:


//--------------------- .nv.global.init           --------------------------
	.section	.nv.global.init,"aw",@progbits
.nv.global.init:
	.type		$str,@object
	.size		$str,(.L_0 - $str)
$str:
        /*0000*/ 	.byte	0x4b, 0x65, 0x72, 0x6e, 0x65, 0x6c, 0x20, 0x25, 0x64, 0x20, 0x77, 0x6f, 0x72, 0x6b, 0x69, 0x6e
        /*0010*/ 	.byte	0x67, 0x0a, 0x00
.L_0:


//--------------------- .nv.shared.reserved.0     --------------------------
	.section	.nv.shared.reserved.0,"aw",@nobits
	.weak		__nv_reservedSMEM_offset_0_alias
	.size		__nv_reservedSMEM_offset_0_alias, 0, 64
	.other		__nv_reservedSMEM_offset_0_alias,@"STO_CUDA_RESERVED_SHARED STV_DEFAULT"
__nv_reservedSMEM_offset_0_alias:
	.zero		0
	.zero		64


//--------------------- .nv.constant0._Z7_kernelPf --------------------------
	.section	.nv.constant0._Z7_kernelPf,"a",@progbits
	.sectionflags	@""
	.align	4
.nv.constant0._Z7_kernelPf:
	.zero		904


//--------------------- SYMBOLS --------------------------

	.type		.nv.reservedSmem.offset0,@object
	.size		.nv.reservedSmem.offset0,0x4
	.type		vprintf,@function
